//
// Generated by NVIDIA NVVM Compiler
//
// Compiler Build ID: CL-36424714
// Cuda compilation tools, release 13.0, V13.0.88
// Based on NVVM 20.0.0
//

.version 9.0
.target sm_100
.address_size 64

	// .globl	_Z10matMultKerPfS_S_i

.visible .entry _Z10matMultKerPfS_S_i(
	.param .u64 .ptr .align 1 _Z10matMultKerPfS_S_i_param_0,
	.param .u64 .ptr .align 1 _Z10matMultKerPfS_S_i_param_1,
	.param .u64 .ptr .align 1 _Z10matMultKerPfS_S_i_param_2,
	.param .u32 _Z10matMultKerPfS_S_i_param_3
)
{
	.reg .pred 	%p<10>;
	.reg .b32 	%r<40>;
	.reg .b32 	%f<67>;
	.reg .b64 	%rd<67>;

	ld.param.u64 	%rd14, [_Z10matMultKerPfS_S_i_param_1];
	ld.param.u64 	%rd15, [_Z10matMultKerPfS_S_i_param_2];
	ld.param.u32 	%r18, [_Z10matMultKerPfS_S_i_param_3];
	cvta.to.global.u64 	%rd1, %rd15;
	cvta.to.global.u64 	%rd2, %rd14;
	mov.u32 	%r19, %tid.y;
	mov.u32 	%r20, %ntid.y;
	mov.u32 	%r21, %ctaid.y;
	mad.lo.s32 	%r1, %r20, %r21, %r19;
	mov.u32 	%r22, %tid.x;
	mov.u32 	%r23, %ntid.x;
	mov.u32 	%r24, %ctaid.x;
	mad.lo.s32 	%r2, %r23, %r24, %r22;
	max.s32 	%r25, %r1, %r2;
	setp.ge.s32 	%p1, %r25, %r18;
	@%p1 bra 	$L__BB0_13;
	mul.lo.s32 	%r3, %r18, %r1;
	and.b32  	%r4, %r18, 7;
	setp.lt.u32 	%p2, %r18, 8;
	mov.f32 	%f66, 0f00000000;
	mov.b32 	%r38, 0;
	@%p2 bra 	$L__BB0_4;
	and.b32  	%r38, %r18, 2147483640;
	neg.s32 	%r36, %r38;
	mul.wide.s32 	%rd16, %r18, 4;
	add.s64 	%rd3, %rd1, %rd16;
	shl.b32 	%r7, %r18, 3;
	mul.wide.s32 	%rd17, %r18, 8;
	add.s64 	%rd4, %rd1, %rd17;
	mul.wide.s32 	%rd18, %r18, 12;
	add.s64 	%rd5, %rd1, %rd18;
	mul.wide.s32 	%rd19, %r18, 16;
	add.s64 	%rd6, %rd1, %rd19;
	mul.wide.s32 	%rd20, %r18, 20;
	add.s64 	%rd7, %rd1, %rd20;
	mul.wide.s32 	%rd21, %r18, 24;
	add.s64 	%rd8, %rd1, %rd21;
	mul.wide.s32 	%rd22, %r18, 28;
	add.s64 	%rd9, %rd1, %rd22;
	mul.wide.u32 	%rd23, %r3, 4;
	add.s64 	%rd24, %rd23, %rd2;
	add.s64 	%rd66, %rd24, 16;
	mov.f32 	%f66, 0f00000000;
	mov.u32 	%r35, %r2;
$L__BB0_3:
	.pragma "nounroll";
	mul.wide.s32 	%rd25, %r35, 4;
	add.s64 	%rd26, %rd3, %rd25;
	add.s64 	%rd27, %rd4, %rd25;
	add.s64 	%rd28, %rd5, %rd25;
	add.s64 	%rd29, %rd6, %rd25;
	add.s64 	%rd30, %rd7, %rd25;
	add.s64 	%rd31, %rd8, %rd25;
	add.s64 	%rd32, %rd9, %rd25;
	add.s64 	%rd33, %rd1, %rd25;
	ld.global.f32 	%f16, [%rd66+-16];
	ld.global.f32 	%f17, [%rd33];
	fma.rn.f32 	%f18, %f16, %f17, %f66;
	ld.global.f32 	%f19, [%rd66+-12];
	ld.global.f32 	%f20, [%rd26];
	fma.rn.f32 	%f21, %f19, %f20, %f18;
	ld.global.f32 	%f22, [%rd66+-8];
	ld.global.f32 	%f23, [%rd27];
	fma.rn.f32 	%f24, %f22, %f23, %f21;
	ld.global.f32 	%f25, [%rd66+-4];
	ld.global.f32 	%f26, [%rd28];
	fma.rn.f32 	%f27, %f25, %f26, %f24;
	ld.global.f32 	%f28, [%rd66];
	ld.global.f32 	%f29, [%rd29];
	fma.rn.f32 	%f30, %f28, %f29, %f27;
	ld.global.f32 	%f31, [%rd66+4];
	ld.global.f32 	%f32, [%rd30];
	fma.rn.f32 	%f33, %f31, %f32, %f30;
	ld.global.f32 	%f34, [%rd66+8];
	ld.global.f32 	%f35, [%rd31];
	fma.rn.f32 	%f36, %f34, %f35, %f33;
	ld.global.f32 	%f37, [%rd66+12];
	ld.global.f32 	%f38, [%rd32];
	fma.rn.f32 	%f66, %f37, %f38, %f36;
	add.s32 	%r36, %r36, 8;
	add.s32 	%r35, %r35, %r7;
	add.s64 	%rd66, %rd66, 32;
	setp.ne.s32 	%p3, %r36, 0;
	@%p3 bra 	$L__BB0_3;
$L__BB0_4:
	setp.eq.s32 	%p4, %r4, 0;
	@%p4 bra 	$L__BB0_12;
	and.b32  	%r13, %r18, 3;
	setp.lt.u32 	%p5, %r4, 4;
	@%p5 bra 	$L__BB0_7;
	add.s32 	%r27, %r38, %r3;
	mul.wide.u32 	%rd34, %r27, 4;
	add.s64 	%rd35, %rd2, %rd34;
	ld.global.f32 	%f40, [%rd35];
	mad.lo.s32 	%r28, %r38, %r18, %r2;
	mul.wide.s32 	%rd36, %r28, 4;
	add.s64 	%rd37, %rd1, %rd36;
	ld.global.f32 	%f41, [%rd37];
	fma.rn.f32 	%f42, %f40, %f41, %f66;
	cvt.u64.u32 	%rd38, %r3;
	cvt.u64.u32 	%rd39, %r38;
	add.s64 	%rd40, %rd39, %rd38;
	shl.b64 	%rd41, %rd40, 2;
	add.s64 	%rd42, %rd2, %rd41;
	ld.global.f32 	%f43, [%rd42+4];
	mul.wide.s32 	%rd43, %r18, 4;
	add.s64 	%rd44, %rd37, %rd43;
	ld.global.f32 	%f44, [%rd44];
	fma.rn.f32 	%f45, %f43, %f44, %f42;
	ld.global.f32 	%f46, [%rd42+8];
	add.s64 	%rd45, %rd44, %rd43;
	ld.global.f32 	%f47, [%rd45];
	fma.rn.f32 	%f48, %f46, %f47, %f45;
	ld.global.f32 	%f49, [%rd42+12];
	add.s64 	%rd46, %rd45, %rd43;
	ld.global.f32 	%f50, [%rd46];
	fma.rn.f32 	%f66, %f49, %f50, %f48;
	add.s32 	%r38, %r38, 4;
$L__BB0_7:
	setp.eq.s32 	%p6, %r13, 0;
	@%p6 bra 	$L__BB0_12;
	setp.eq.s32 	%p7, %r13, 1;
	@%p7 bra 	$L__BB0_10;
	add.s32 	%r29, %r38, %r3;
	mul.wide.u32 	%rd47, %r29, 4;
	add.s64 	%rd48, %rd2, %rd47;
	ld.global.f32 	%f52, [%rd48];
	mad.lo.s32 	%r30, %r38, %r18, %r2;
	mul.wide.s32 	%rd49, %r30, 4;
	add.s64 	%rd50, %rd1, %rd49;
	ld.global.f32 	%f53, [%rd50];
	fma.rn.f32 	%f54, %f52, %f53, %f66;
	cvt.u64.u32 	%rd51, %r3;
	cvt.u64.u32 	%rd52, %r38;
	add.s64 	%rd53, %rd52, %rd51;
	shl.b64 	%rd54, %rd53, 2;
	add.s64 	%rd55, %rd2, %rd54;
	ld.global.f32 	%f55, [%rd55+4];
	mul.wide.s32 	%rd56, %r18, 4;
	add.s64 	%rd57, %rd50, %rd56;
	ld.global.f32 	%f56, [%rd57];
	fma.rn.f32 	%f66, %f55, %f56, %f54;
	add.s32 	%r38, %r38, 2;
$L__BB0_10:
	and.b32  	%r31, %r18, 1;
	setp.eq.b32 	%p8, %r31, 1;
	not.pred 	%p9, %p8;
	@%p9 bra 	$L__BB0_12;
	add.s32 	%r32, %r38, %r3;
	mul.wide.u32 	%rd58, %r32, 4;
	add.s64 	%rd59, %rd2, %rd58;
	ld.global.f32 	%f57, [%rd59];
	mad.lo.s32 	%r33, %r38, %r18, %r2;
	mul.wide.s32 	%rd60, %r33, 4;
	add.s64 	%rd61, %rd1, %rd60;
	ld.global.f32 	%f58, [%rd61];
	fma.rn.f32 	%f66, %f57, %f58, %f66;
$L__BB0_12:
	ld.param.u64 	%rd65, [_Z10matMultKerPfS_S_i_param_0];
	add.s32 	%r34, %r3, %r2;
	cvta.to.global.u64 	%rd62, %rd65;
	mul.wide.s32 	%rd63, %r34, 4;
	add.s64 	%rd64, %rd62, %rd63;
	st.global.f32 	[%rd64], %f66;
$L__BB0_13:
	ret;

}


// ===== COMPILED SASS (sm_100) =====

	.target	sm_100

	.elftype	@"ET_EXEC"


//--------------------- .note.nv.tkinfo           --------------------------
	.section	.note.nv.tkinfo,"",@"SHT_NOTE"
	.sectionflags	@"SHF_NOTE_NV_TKINFO"
	.tkinfo
        /*0018*/ 	.word	0x00000002
        /*0030*/ 	.string	""
        /*0030*/ 	.string	"ptxas"
        /*0030*/ 	.string	"Cuda compilation tools, release 13.0, V13.0.88"
        /*0030*/ 	.string	"Build cuda_13.0.r13.0/compiler.36424714_0"
        /*0030*/ 	.string	"-arch sm_100 -m 64 "



//--------------------- .note.nv.cuinfo           --------------------------
	.section	.note.nv.cuinfo,"",@"SHT_NOTE"
	.sectionflags	@"SHF_NOTE_NV_CUINFO"
        /*0018*/ 	.short	0x0002
        /*001a*/ 	.short	0x0064
        /*001c*/ 	.short	0x0082
	.zero		2


//--------------------- .nv.info                  --------------------------
	.section	.nv.info,"",@"SHT_CUDA_INFO"
	.align	4


	//----- nvinfo : EIATTR_REGCOUNT
	.align		4
        /*0000*/ 	.byte	0x04, 0x2f
        /*0002*/ 	.short	(.L_1 - .L_0)
	.align		4
.L_0:
        /*0004*/ 	.word	index@(_Z10matMultKerPfS_S_i)
        /*0008*/ 	.word	0x0000001e


	//----- nvinfo : EIATTR_FRAME_SIZE
	.align		4
.L_1:
        /*000c*/ 	.byte	0x04, 0x11
        /*000e*/ 	.short	(.L_3 - .L_2)
	.align		4
.L_2:
        /*0010*/ 	.word	index@(_Z10matMultKerPfS_S_i)
        /*0014*/ 	.word	0x00000000


	//----- nvinfo : EIATTR_MIN_STACK_SIZE
	.align		4
.L_3:
        /*0018*/ 	.byte	0x04, 0x12
        /*001a*/ 	.short	(.L_5 - .L_4)
	.align		4
.L_4:
        /*001c*/ 	.word	index@(_Z10matMultKerPfS_S_i)
        /*0020*/ 	.word	0x00000000
.L_5:


//--------------------- .nv.compat                --------------------------
	.section	.nv.compat,"",@"SHT_CUDA_COMPAT_INFO"
	.align	4
        /*0000*/ 	.byte	0x02, 0x09, 0x00, 0x00, 0x02, 0x02, 0x01, 0x00, 0x02, 0x05, 0x05, 0x00, 0x03, 0x07, 0x01, 0x01
        /*0010*/ 	.byte	0x02, 0x03, 0x00, 0x00, 0x02, 0x06, 0x01, 0x00, 0x04, 0x0b, 0x08, 0x00, 0x09, 0x00, 0x00, 0x00
        /*0020*/ 	.byte	0x00, 0x00, 0x00, 0x00


//--------------------- .nv.info._Z10matMultKerPfS_S_i --------------------------
	.section	.nv.info._Z10matMultKerPfS_S_i,"",@"SHT_CUDA_INFO"
	.sectionflags	@""
	.align	4


	//----- nvinfo : EIATTR_CUDA_API_VERSION
	.align		4
        /*0000*/ 	.byte	0x04, 0x37
        /*0002*/ 	.short	(.L_7 - .L_6)
.L_6:
        /*0004*/ 	.word	0x00000082


	//----- nvinfo : EIATTR_KPARAM_INFO
	.align		4
.L_7:
        /*0008*/ 	.byte	0x04, 0x17
        /*000a*/ 	.short	(.L_9 - .L_8)
.L_8:
        /*000c*/ 	.word	0x00000000
        /*0010*/ 	.short	0x0003
        /*0012*/ 	.short	0x0018
        /*0014*/ 	.byte	0x00, 0xf0, 0x11, 0x00


	//----- nvinfo : EIATTR_KPARAM_INFO
	.align		4
.L_9:
        /*0018*/ 	.byte	0x04, 0x17
        /*001a*/ 	.short	(.L_11 - .L_10)
.L_10:
        /*001c*/ 	.word	0x00000000
        /*0020*/ 	.short	0x0002
        /*0022*/ 	.short	0x0010
        /*0024*/ 	.byte	0x00, 0xf5, 0x21, 0x00


	//----- nvinfo : EIATTR_KPARAM_INFO
	.align		4
.L_11:
        /*0028*/ 	.byte	0x04, 0x17
        /*002a*/ 	.short	(.L_13 - .L_12)
.L_12:
        /*002c*/ 	.word	0x00000000
        /*0030*/ 	.short	0x0001
        /*0032*/ 	.short	0x0008
        /*0034*/ 	.byte	0x00, 0xf5, 0x21, 0x00


	//----- nvinfo : EIATTR_KPARAM_INFO
	.align		4
.L_13:
        /*0038*/ 	.byte	0x04, 0x17
        /*003a*/ 	.short	(.L_15 - .L_14)
.L_14:
        /*003c*/ 	.word	0x00000000
        /*0040*/ 	.short	0x0000
        /*0042*/ 	.short	0x0000
        /*0044*/ 	.byte	0x00, 0xf5, 0x21, 0x00


	//----- nvinfo : EIATTR_SPARSE_MMA_MASK
	.align		4
.L_15:
        /*0048*/ 	.byte	0x03, 0x50
        /*004a*/ 	.short	0x0000


	//----- nvinfo : EIATTR_MAXREG_COUNT
	.align		4
        /*004c*/ 	.byte	0x03, 0x1b
        /*004e*/ 	.short	0x00ff


	//----- nvinfo : EIATTR_MERCURY_ISA_VERSION
	.align		4
        /*0050*/ 	.byte	0x03, 0x5f
        /*0052*/ 	.short	0x0101


	//----- nvinfo : EIATTR_VRC_CTA_INIT_COUNT
	.align		4
        /*0054*/ 	.byte	0x02, 0x4a
	.zero		1
	.zero		1


	//----- nvinfo : EIATTR_EXIT_INSTR_OFFSETS
	.align		4
        /*0058*/ 	.byte	0x04, 0x1c
        /*005a*/ 	.short	(.L_17 - .L_16)


	//   ....[0]....
.L_16:
        /*005c*/ 	.word	0x000000c0


	//   ....[1]....
        /*0060*/ 	.word	0x00000aa0


	//----- nvinfo : EIATTR_CBANK_PARAM_SIZE
	.align		4
.L_17:
        /*0064*/ 	.byte	0x03, 0x19
        /*0066*/ 	.short	0x001c


	//----- nvinfo : EIATTR_PARAM_CBANK
	.align		4
        /*0068*/ 	.byte	0x04, 0x0a
        /*006a*/ 	.short	(.L_19 - .L_18)
	.align		4
.L_18:
        /*006c*/ 	.word	index@(.nv.constant0._Z10matMultKerPfS_S_i)
        /*0070*/ 	.short	0x0380
        /*0072*/ 	.short	0x001c


	//----- nvinfo : EIATTR_SW_WAR
	.align		4
.L_19:
        /*0074*/ 	.byte	0x04, 0x36
        /*0076*/ 	.short	(.L_21 - .L_20)
.L_20:
        /*0078*/ 	.word	0x00000008
.L_21:


//--------------------- .nv.callgraph             --------------------------
	.section	.nv.callgraph,"",@"SHT_CUDA_CALLGRAPH"
	.align	4
	.sectionentsize	8
	.align		4
        /*0000*/ 	.word	0x00000000
	.align		4
        /*0004*/ 	.word	0xffffffff
	.align		4
        /*0008*/ 	.word	0x00000000
	.align		4
        /*000c*/ 	.word	0xfffffffe
	.align		4
        /*0010*/ 	.word	0x00000000
	.align		4
        /*0014*/ 	.word	0xfffffffd
	.align		4
        /*0018*/ 	.word	0x00000000
	.align		4
        /*001c*/ 	.word	0xfffffffc


//--------------------- .text._Z10matMultKerPfS_S_i --------------------------
	.section	.text._Z10matMultKerPfS_S_i,"ax",@progbits
	.align	128
        .global         _Z10matMultKerPfS_S_i
        .type           _Z10matMultKerPfS_S_i,@function
        .size           _Z10matMultKerPfS_S_i,(.L_x_5 - _Z10matMultKerPfS_S_i)
        .other          _Z10matMultKerPfS_S_i,@"STO_CUDA_ENTRY STV_DEFAULT"
_Z10matMultKerPfS_S_i:
.text._Z10matMultKerPfS_S_i:
[----:B------:R-:W-:Y:S01]  /*0000*/  LDC R1, c[0x0][0x37c] ;  /* 0x0000df00ff017b82 */ /* 0x000fe20000000800 */
[----:B------:R-:W0:Y:S01]  /*0010*/  S2R R13, SR_TID.Y ;  /* 0x00000000000d7919 */ /* 0x000e220000002200 */
[----:B------:R-:W0:Y:S01]  /*0020*/  LDCU UR4, c[0x0][0x364] ;  /* 0x00006c80ff0477ac */ /* 0x000e220008000800 */
[----:B------:R-:W0:Y:S01]  /*0030*/  S2R R0, SR_CTAID.Y ;  /* 0x0000000000007919 */ /* 0x000e220000002600 */
[----:B------:R-:W1:Y:S01]  /*0040*/  LDCU UR5, c[0x0][0x360] ;  /* 0x00006c00ff0577ac */ /* 0x000e620008000800 */
[----:B------:R-:W1:Y:S01]  /*0050*/  S2R R2, SR_TID.X ;  /* 0x0000000000027919 */ /* 0x000e620000002100 */
[----:B------:R-:W2:Y:S01]  /*0060*/  LDCU UR20, c[0x0][0x398] ;  /* 0x00007300ff1477ac */ /* 0x000ea20008000800 */
[----:B------:R-:W1:Y:S01]  /*0070*/  S2R R3, SR_CTAID.X ;  /* 0x0000000000037919 */ /* 0x000e620000002500 */
[----:B0-----:R-:W-:Y:S02]  /*0080*/  IMAD R13, R0, UR4, R13 ;  /* 0x00000004000d7c24 */ /* 0x001fe4000f8e020d */
[----:B-1----:R-:W-:-:S05]  /*0090*/  IMAD R0, R3, UR5, R2 ;  /* 0x0000000503007c24 */ /* 0x002fca000f8e0202 */
[----:B------:R-:W-:-:S04]  /*00a0*/  VIMNMX R2, PT, PT, R13, R0, !PT ;  /* 0x000000000d027248 */ /* 0x000fc80007fe0100 */
[----:B--2---:R-:W-:-:S13]  /*00b0*/  ISETP.GE.AND P0, PT, R2, UR20, PT ;  /* 0x0000001402007c0c */ /* 0x004fda000bf06270 */
[----:B------:R-:W-:Y:S05]  /*00c0*/  @P0 EXIT ;  /* 0x000000000000094d */ /* 0x000fea0003800000 */
[----:B------:R-:W-:Y:S01]  /*00d0*/  UISETP.GE.U32.AND UP0, UPT, UR20, 0x8, UPT ;  /* 0x000000081400788c */ /* 0x000fe2000bf06070 */
[----:B------:R-:W-:Y:S02]  /*00e0*/  HFMA2 R12, -RZ, RZ, 0, 0 ;  /* 0x00000000ff0c7431 */ /* 0x000fe400000001ff */
[----:B------:R-:W-:Y:S01]  /*00f0*/  IMAD R13, R13, UR20, RZ ;  /* 0x000000140d0d7c24 */ /* 0x000fe2000f8e02ff */
[----:B------:R-:W-:Y:S01]  /*0100*/  UMOV UR4, URZ ;  /* 0x000000ff00047c82 */ /* 0x000fe20008000000 */
[----:B------:R-:W0:Y:S04]  /*0110*/  LDCU.64 UR18, c[0x0][0x358] ;  /* 0x00006b00ff1277ac */ /* 0x000e280008000a00 */
[----:B------:R-:W-:Y:S05]  /*0120*/  BRA.U !UP0, `(.L_x_0) ;  /* 0x0000000508007547 */ /* 0x000fea000b800000 */
[----:B------:R-:W1:Y:S01]  /*0130*/  LDC.64 R2, c[0x0][0x388] ;  /* 0x0000e200ff027b82 */ /* 0x000e620000000a00 */
[----:B------:R-:W2:Y:S01]  /*0140*/  LDCU.64 UR22, c[0x0][0x390] ;  /* 0x00007200ff1677ac */ /* 0x000ea20008000a00 */
[----:B------:R-:W-:Y:S02]  /*0150*/  MOV R12, RZ ;  /* 0x000000ff000c7202 */ /* 0x000fe40000000f00 */
[----:B------:R-:W-:Y:S01]  /*0160*/  MOV R14, R0 ;  /* 0x00000000000e7202 */ /* 0x000fe20000000f00 */
[----:B------:R-:W-:-:S04]  /*0170*/  ULOP3.LUT UR4, UR20, 0x7ffffff8, URZ, 0xc0, !UPT ;  /* 0x7ffffff814047892 */ /* 0x000fc8000f8ec0ff */
[----:B------:R-:W-:Y:S02]  /*0180*/  UIADD3 UR5, UPT, UPT, -UR4, URZ, URZ ;  /* 0x000000ff04057290 */ /* 0x000fe4000fffe1ff */
[----:B--2---:R-:W-:Y:S02]  /*0190*/  UIMAD.WIDE UR6, UR20, 0x8, UR22 ;  /* 0x00000008140678a5 */ /* 0x004fe4000f8e0216 */
[----:B------:R-:W-:Y:S02]  /*01a0*/  UIMAD.WIDE UR8, UR20, 0xc, UR22 ;  /* 0x0000000c140878a5 */ /* 0x000fe4000f8e0216 */
[----:B------:R-:W-:Y:S01]  /*01b0*/  UIMAD.WIDE UR10, UR20, 0x10, UR22 ;  /* 0x00000010140a78a5 */ /* 0x000fe2000f8e0216 */
[----:B-1----:R-:W-:Y:S01]  /*01c0*/  IMAD.WIDE.U32 R2, R13, 0x4, R2 ;  /* 0x000000040d027825 */ /* 0x002fe200078e0002 */
[----:B------:R-:W-:Y:S02]  /*01d0*/  UIMAD.WIDE UR12, UR20, 0x14, UR22 ;  /* 0x00000014140c78a5 */ /* 0x000fe4000f8e0216 */
[----:B------:R-:W-:Y:S01]  /*01e0*/  UIMAD.WIDE UR14, UR20, 0x18, UR22 ;  /* 0x00000018140e78a5 */ /* 0x000fe2000f8e0216 */
[----:B------:R-:W-:Y:S01]  /*01f0*/  IADD3 R2, P0, PT, R2, 0x10, RZ ;  /* 0x0000001002027810 */ /* 0x000fe20007f1e0ff */
[----:B------:R-:W-:-:S03]  /*0200*/  UIMAD.WIDE UR16, UR20, 0x1c, UR22 ;  /* 0x0000001c141078a5 */ /* 0x000fc6000f8e0216 */
[----:B------:R-:W-:-:S09]  /*0210*/  IADD3.X R3, PT, PT, RZ, R3, RZ, P0, !PT ;  /* 0x00000003ff037210 */ /* 0x000fd200007fe4ff */
.L_x_1:
[----:B------:R-:W-:Y:S01]  /*0220*/  UIMAD.WIDE UR24, UR20, 0x4, UR22 ;  /* 0x00000004141878a5 */ /* 0x000fe2000f8e0216 */
[----:B------:R-:W-:Y:S01]  /*0230*/  MOV R23, 0x4 ;  /* 0x0000000400177802 */ /* 0x000fe20000000f00 */
[----:B------:R-:W-:Y:S01]  /*0240*/  HFMA2 R25, -RZ, RZ, 0, 2.384185791015625e-07 ;  /* 0x00000004ff197431 */ /* 0x000fe200000001ff */
[----:B0-----:R-:W2:Y:S03]  /*0250*/  LDG.E R21, desc[UR18][R2.64+-0x10] ;  /* 0xfffff01202157981 */ /* 0x001ea6000c1e1900 */
[----:B------:R-:W-:Y:S01]  /*0260*/  IMAD.WIDE R22, R14, R23, UR22 ;  /* 0x000000160e167e25 */ /* 0x000fe2000f8e0217 */
[----:B------:R-:W-:Y:S01]  /*0270*/  MOV R8, UR24 ;  /* 0x0000001800087c02 */ /* 0x000fe20008000f00 */
[----:B------:R-:W3:Y:S01]  /*0280*/  LDG.E R19, desc[UR18][R2.64+-0xc] ;  /* 0xfffff41202137981 */ /* 0x000ee2000c1e1900 */
[----:B------:R-:W-:-:S03]  /*0290*/  MOV R9, UR25 ;  /* 0x0000001900097c02 */ /* 0x000fc60008000f00 */
[----:B------:R-:W2:Y:S01]  /*02a0*/  LDG.E R22, desc[UR18][R22.64] ;  /* 0x0000001216167981 */ /* 0x000ea2000c1e1900 */
[----:B------:R-:W-:Y:S02]  /*02b0*/  IMAD.MOV.U32 R11, RZ, RZ, 0x4 ;  /* 0x00000004ff0b7424 */ /* 0x000fe400078e00ff */
[----:B------:R-:W-:-:S04]  /*02c0*/  IMAD.WIDE R8, R14, 0x4, R8 ;  /* 0x000000040e087825 */ /* 0x000fc800078e0208 */
[----:B------:R-:W-:Y:S01]  /*02d0*/  HFMA2 R7, -RZ, RZ, 0, 2.384185791015625e-07 ;  /* 0x00000004ff077431 */ /* 0x000fe200000001ff */
[----:B------:R-:W-:Y:S01]  /*02e0*/  MOV R5, 0x4 ;  /* 0x0000000400057802 */ /* 0x000fe20000000f00 */
[----:B------:R-:W4:Y:S01]  /*02f0*/  LDG.E R17, desc[UR18][R2.64+-0x8] ;  /* 0xfffff81202117981 */ /* 0x000f22000c1e1900 */
[----:B------:R-:W-:-:S03]  /*0300*/  IMAD.WIDE R24, R14, R25, UR6 ;  /* 0x000000060e187e25 */ /* 0x000fc6000f8e0219 */
[----:B------:R0:W3:Y:S01]  /*0310*/  LDG.E R20, desc[UR18][R8.64] ;  /* 0x0000001208147981 */ /* 0x0000e2000c1e1900 */
[----:B------:R-:W-:-:S03]  /*0320*/  IMAD.WIDE R10, R14, R11, UR8 ;  /* 0x000000080e0a7e25 */ /* 0x000fc6000f8e020b */
[----:B------:R-:W4:Y:S01]  /*0330*/  LDG.E R18, desc[UR18][R24.64] ;  /* 0x0000001218127981 */ /* 0x000f22000c1e1900 */
[----:B------:R-:W-:-:S04]  /*0340*/  IMAD.WIDE R4, R14, R5, UR10 ;  /* 0x0000000a0e047e25 */ /* 0x000fc8000f8e0205 */
[----:B------:R-:W-:Y:S01]  /*0350*/  HFMA2 R27, -RZ, RZ, 0, 2.384185791015625e-07 ;  /* 0x00000004ff1b7431 */ /* 0x000fe200000001ff */
[----:B------:R1:W5:Y:S01]  /*0360*/  LDG.E R16, desc[UR18][R10.64] ;  /* 0x000000120a107981 */ /* 0x000362000c1e1900 */
[C---:B------:R-:W-:Y:S01]  /*0370*/  IMAD.WIDE R6, R14.reuse, R7, UR12 ;  /* 0x0000000c0e067e25 */ /* 0x040fe2000f8e0207 */
[----:B0-----:R-:W-:Y:S02]  /*0380*/  MOV R9, 0x4 ;  /* 0x0000000400097802 */ /* 0x001fe40000000f00 */
[----:B------:R-:W5:Y:S04]  /*0390*/  LDG.E R15, desc[UR18][R2.64+-0x4] ;  /* 0xfffffc12020f7981 */ /* 0x000f68000c1e1900 */
[----:B------:R0:W5:Y:S01]  /*03a0*/  LDG.E R4, desc[UR18][R4.64] ;  /* 0x0000001204047981 */ /* 0x000162000c1e1900 */
[----:B------:R-:W-:-:S03]  /*03b0*/  IMAD.WIDE R8, R14, R9, UR14 ;  /* 0x0000000e0e087e25 */ /* 0x000fc6000f8e0209 */
[----:B------:R-:W5:Y:S01]  /*03c0*/  LDG.E R23, desc[UR18][R2.64] ;  /* 0x0000001202177981 */ /* 0x000f62000c1e1900 */
[----:B-1----:R-:W-:-:S03]  /*03d0*/  IMAD.WIDE R10, R14, R27, UR16 ;  /* 0x000000100e0a7e25 */ /* 0x002fc6000f8e021b */
[----:B------:R-:W5:Y:S04]  /*03e0*/  LDG.E R7, desc[UR18][R6.64] ;  /* 0x0000001206077981 */ /* 0x000f68000c1e1900 */
[----:B------:R-:W5:Y:S04]  /*03f0*/  LDG.E R24, desc[UR18][R2.64+0x4] ;  /* 0x0000041202187981 */ /* 0x000f68000c1e1900 */
[----:B------:R-:W5:Y:S04]  /*0400*/  LDG.E R8, desc[UR18][R8.64] ;  /* 0x0000001208087981 */ /* 0x000f68000c1e1900 */
[----:B------:R-:W5:Y:S04]  /*0410*/  LDG.E R25, desc[UR18][R2.64+0x8] ;  /* 0x0000081202197981 */ /* 0x000f68000c1e1900 */
[----:B------:R-:W5:Y:S04]  /*0420*/  LDG.E R10, desc[UR18][R10.64] ;  /* 0x000000120a0a7981 */ /* 0x000f68000c1e1900 */
[----:B------:R1:W5:Y:S01]  /*0430*/  LDG.E R27, desc[UR18][R2.64+0xc] ;  /* 0x00000c12021b7981 */ /* 0x000362000c1e1900 */
[----:B------:R-:W-:-:S04]  /*0440*/  UIADD3 UR5, UPT, UPT, UR5, 0x8, URZ ;  /* 0x0000000805057890 */ /* 0x000fc8000fffe0ff */
[----:B------:R-:W-:Y:S01]  /*0450*/  UISETP.NE.AND UP0, UPT, UR5, URZ, UPT ;  /* 0x000000ff0500728c */ /* 0x000fe2000bf05270 */
[----:B0-----:R-:W-:Y:S02]  /*0460*/  MOV R5, UR20 ;  /* 0x0000001400057c02 */ /* 0x001fe40008000f00 */
[----:B-1----:R-:W-:-:S03]  /*0470*/  IADD3 R2, P0, PT, R2, 0x20, RZ ;  /* 0x0000002002027810 */ /* 0x002fc60007f1e0ff */
[----:B------:R-:W-:Y:S01]  /*0480*/  IMAD R14, R5, 0x8, R14 ;  /* 0x00000008050e7824 */ /* 0x000fe200078e020e */
[----:B------:R-:W-:Y:S01]  /*0490*/  IADD3.X R3, PT, PT, RZ, R3, RZ, P0, !PT ;  /* 0x00000003ff037210 */ /* 0x000fe200007fe4ff */
[----:B--2---:R-:W-:-:S04]  /*04a0*/  FFMA R22, R21, R22, R12 ;  /* 0x0000001615167223 */ /* 0x004fc8000000000c */
[----:B---3--:R-:W-:-:S04]  /*04b0*/  FFMA R20, R19, R20, R22 ;  /* 0x0000001413147223 */ /* 0x008fc80000000016 */
[----:B----4-:R-:W-:-:S04]  /*04c0*/  FFMA R18, R17, R18, R20 ;  /* 0x0000001211127223 */ /* 0x010fc80000000014 */
[----:B-----5:R-:W-:-:S04]  /*04d0*/  FFMA R16, R15, R16, R18 ;  /* 0x000000100f107223 */ /* 0x020fc80000000012 */
[----:B------:R-:W-:-:S04]  /*04e0*/  FFMA R23, R23, R4, R16 ;  /* 0x0000000417177223 */ /* 0x000fc80000000010 */
[----:B------:R-:W-:-:S04]  /*04f0*/  FFMA R24, R24, R7, R23 ;  /* 0x0000000718187223 */ /* 0x000fc80000000017 */
[----:B------:R-:W-:-:S04]  /*0500*/  FFMA R8, R25, R8, R24 ;  /* 0x0000000819087223 */ /* 0x000fc80000000018 */
[----:B------:R-:W-:Y:S01]  /*0510*/  FFMA R12, R27, R10, R8 ;  /* 0x0000000a1b0c7223 */ /* 0x000fe20000000008 */
[----:B------:R-:W-:Y:S06]  /*0520*/  BRA.U UP0, `(.L_x_1) ;  /* 0xfffffffd003c7547 */ /* 0x000fec000b83ffff */
.L_x_0:
[----:B------:R-:W-:-:S04]  /*0530*/  ULOP3.LUT UR6, UR20, 0x7, URZ, 0xc0, !UPT ;  /* 0x0000000714067892 */ /* 0x000fc8000f8ec0ff */
[----:B------:R-:W-:-:S09]  /*0540*/  UISETP.NE.AND UP0, UPT, UR6, URZ, UPT ;  /* 0x000000ff0600728c */ /* 0x000fd2000bf05270 */
[----:B------:R-:W-:Y:S05]  /*0550*/  BRA.U !UP0, `(.L_x_2) ;  /* 0x0000000508407547 */ /* 0x000fea000b800000 */
[----:B------:R-:W-:Y:S02]  /*0560*/  UISETP.GE.U32.AND UP0, UPT, UR6, 0x4, UPT ;  /* 0x000000040600788c */ /* 0x000fe4000bf06070 */
[----:B------:R-:W-:-:S04]  /*0570*/  ULOP3.LUT UR5, UR20, 0x3, URZ, 0xc0, !UPT ;  /* 0x0000000314057892 */ /* 0x000fc8000f8ec0ff */
[----:B------:R-:W-:-:S03]  /*0580*/  UISETP.NE.AND UP1, UPT, UR5, URZ, UPT ;  /* 0x000000ff0500728c */ /* 0x000fc6000bf25270 */
[----:B------:R-:W-:Y:S08]  /*0590*/  BRA.U !UP0, `(.L_x_3) ;  /* 0x00000001087c7547 */ /* 0x000ff0000b800000 */
[----:B------:R-:W1:Y:S01]  /*05a0*/  LDC.64 R6, c[0x0][0x390] ;  /* 0x0000e400ff067b82 */ /* 0x000e620000000a00 */
[----:B------:R-:W2:Y:S01]  /*05b0*/  LDCU.64 UR6, c[0x0][0x388] ;  /* 0x00007100ff0677ac */ /* 0x000ea20008000a00 */
[----:B------:R-:W-:Y:S02]  /*05c0*/  MOV R9, UR4 ;  /* 0x0000000400097c02 */ /* 0x000fe40008000f00 */
[C---:B------:R-:W-:Y:S02]  /*05d0*/  IADD3 R3, PT, PT, R13.reuse, UR4, RZ ;  /* 0x000000040d037c10 */ /* 0x040fe4000fffe0ff */
[----:B------:R-:W-:Y:S01]  /*05e0*/  IADD3 R10, P0, PT, R13, UR4, RZ ;  /* 0x000000040d0a7c10 */ /* 0x000fe2000ff1e0ff */
[----:B------:R-:W-:Y:S01]  /*05f0*/  IMAD R9, R9, UR20, R0 ;  /* 0x0000001409097c24 */ /* 0x000fe2000f8e0200 */
[----:B------:R-:W3:Y:S01]  /*0600*/  LDC.64 R4, c[0x0][0x388] ;  /* 0x0000e200ff047b82 */ /* 0x000ee20000000a00 */
[----:B------:R-:W-:Y:S02]  /*0610*/  MOV R11, UR20 ;  /* 0x00000014000b7c02 */ /* 0x000fe40008000f00 */
[----:B------:R-:W-:Y:S01]  /*0620*/  MOV R15, UR20 ;  /* 0x00000014000f7c02 */ /* 0x000fe20008000f00 */
[----:B-1----:R-:W-:Y:S01]  /*0630*/  IMAD.WIDE R6, R9, 0x4, R6 ;  /* 0x0000000409067825 */ /* 0x002fe200078e0206 */
[----:B------:R-:W-:-:S05]  /*0640*/  MOV R9, UR20 ;  /* 0x0000001400097c02 */ /* 0x000fca0008000f00 */
[----:B------:R-:W-:Y:S02]  /*0650*/  IMAD.WIDE R8, R9, 0x4, R6 ;  /* 0x0000000409087825 */ /* 0x000fe400078e0206 */
[----:B0-----:R-:W4:Y:S02]  /*0660*/  LDG.E R6, desc[UR18][R6.64] ;  /* 0x0000001206067981 */ /* 0x001f24000c1e1900 */
[----:B---3--:R-:W-:Y:S01]  /*0670*/  IMAD.WIDE.U32 R4, R3, 0x4, R4 ;  /* 0x0000000403047825 */ /* 0x008fe200078e0004 */
[----:B------:R-:W-:Y:S01]  /*0680*/  IADD3.X R3, PT, PT, RZ, RZ, RZ, P0, !PT ;  /* 0x000000ffff037210 */ /* 0x000fe200007fe4ff */
[----:B------:R-:W3:Y:S01]  /*0690*/  LDG.E R17, desc[UR18][R8.64] ;  /* 0x0000001208117981 */ /* 0x000ee2000c1e1900 */
[----:B--2---:R-:W-:-:S03]  /*06a0*/  LEA R2, P0, R10, UR6, 0x2 ;  /* 0x000000060a027c11 */ /* 0x004fc6000f8010ff */
[----:B------:R-:W4:Y:S01]  /*06b0*/  LDG.E R5, desc[UR18][R4.64] ;  /* 0x0000001204057981 */ /* 0x000f22000c1e1900 */
[----:B------:R-:W-:Y:S01]  /*06c0*/  LEA.HI.X R3, R10, UR7, R3, 0x2, P0 ;  /* 0x000000070a037c11 */ /* 0x000fe200080f1403 */
[----:B------:R-:W-:-:S04]  /*06d0*/  IMAD.WIDE R10, R11, 0x4, R8 ;  /* 0x000000040b0a7825 */ /* 0x000fc800078e0208 */
[----:B------:R-:W3:Y:S01]  /*06e0*/  LDG.E R16, desc[UR18][R2.64+0x4] ;  /* 0x0000041202107981 */ /* 0x000ee2000c1e1900 */
[----:B------:R-:W-:-:S03]  /*06f0*/  IMAD.WIDE R14, R15, 0x4, R10 ;  /* 0x000000040f0e7825 */ /* 0x000fc600078e020a */
[----:B------:R-:W2:Y:S04]  /*0700*/  LDG.E R19, desc[UR18][R10.64] ;  /* 0x000000120a137981 */ /* 0x000ea8000c1e1900 */
[----:B------:R-:W2:Y:S04]  /*0710*/  LDG.E R18, desc[UR18][R2.64+0x8] ;  /* 0x0000081202127981 */ /* 0x000ea8000c1e1900 */
[----:B------:R-:W5:Y:S04]  /*0720*/  LDG.E R20, desc[UR18][R2.64+0xc] ;  /* 0x00000c1202147981 */ /* 0x000f68000c1e1900 */
[----:B------:R-:W5:Y:S01]  /*0730*/  LDG.E R14, desc[UR18][R14.64] ;  /* 0x000000120e0e7981 */ /* 0x000f62000c1e1900 */
[----:B------:R-:W-:Y:S01]  /*0740*/  UIADD3 UR4, UPT, UPT, UR4, 0x4, URZ ;  /* 0x0000000404047890 */ /* 0x000fe2000fffe0ff */
[----:B----4-:R-:W-:-:S04]  /*0750*/  FFMA R5, R5, R6, R12 ;  /* 0x0000000605057223 */ /* 0x010fc8000000000c */
[----:B---3--:R-:W-:-:S04]  /*0760*/  FFMA R5, R16, R17, R5 ;  /* 0x0000001110057223 */ /* 0x008fc80000000005 */
[----:B--2---:R-:W-:-:S04]  /*0770*/  FFMA R5, R18, R19, R5 ;  /* 0x0000001312057223 */ /* 0x004fc80000000005 */
[----:B-----5:R-:W-:-:S07]  /*0780*/  FFMA R12, R20, R14, R5 ;  /* 0x0000000e140c7223 */ /* 0x020fce0000000005 */
.L_x_3:
[----:B------:R-:W-:Y:S05]  /*0790*/  BRA.U !UP1, `(.L_x_2) ;  /* 0x0000000109b07547 */ /* 0x000fea000b800000 */
[----:B------:R-:W-:Y:S01]  /*07a0*/  UISETP.NE.AND UP0, UPT, UR5, 0x1, UPT ;  /* 0x000000010500788c */ /* 0x000fe2000bf05270 */
[----:B------:R-:W-:Y:S01]  /*07b0*/  MOV R7, UR4 ;  /* 0x0000000400077c02 */ /* 0x000fe20008000f00 */
[----:B------:R-:W-:Y:S02]  /*07c0*/  ULOP3.LUT UR5, UR20, 0x1, URZ, 0xc0, !UPT ;  /* 0x0000000114057892 */ /* 0x000fe4000f8ec0ff */
[----:B------:R-:W-:Y:S02]  /*07d0*/  IMAD.U32 R15, RZ, RZ, UR20 ;  /* 0x00000014ff0f7e24 */ /* 0x000fe4000f8e00ff */
[----:B------:R-:W-:Y:S01]  /*07e0*/  UISETP.NE.U32.AND UP1, UPT, UR5, 0x1, UPT ;  /* 0x000000010500788c */ /* 0x000fe2000bf25070 */
[----:B------:R-:W-:-:S04]  /*07f0*/  PLOP3.LUT P1, PT, PT, PT, UP0, 0x80, 0x8 ;  /* 0x000000000008781c */ /* 0x000fc80003f2f008 */
[----:B------:R-:W1:Y:S01]  /*0800*/  @UP0 LDCU.64 UR6, c[0x0][0x388] ;  /* 0x00007100ff0607ac */ /* 0x000e620008000a00 */
[----:B------:R-:W-:Y:S01]  /*0810*/  PLOP3.LUT P0, PT, PT, PT, UP1, 0x80, 0x8 ;  /* 0x000000000008781c */ /* 0x000fe20003f0f018 */
[----:B------:R-:W2:Y:S01]  /*0820*/  @UP0 LDCU.64 UR8, c[0x0][0x390] ;  /* 0x00007200ff0807ac */ /* 0x000ea20008000a00 */
[----:B------:R-:W3:Y:S06]  /*0830*/  @UP0 LDCU.64 UR10, c[0x0][0x388] ;  /* 0x00007100ff0a07ac */ /* 0x000eec0008000a00 */
[C---:B------:R-:W-:Y:S01]  /*0840*/  @P1 VIADD R3, R13.reuse, UR4 ;  /* 0x000000040d031c36 */ /* 0x040fe20008000000 */
[----:B------:R-:W-:Y:S01]  /*0850*/  @P1 IADD3 R6, P2, PT, R13, UR4, RZ ;  /* 0x000000040d061c10 */ /* 0x000fe2000ff5e0ff */
[----:B------:R-:W4:Y:S01]  /*0860*/  @!UP1 LDCU.64 UR12, c[0x0][0x388] ;  /* 0x00007100ff0c97ac */ /* 0x000f220008000a00 */
[----:B------:R-:W-:Y:S01]  /*0870*/  @UP0 UIADD3 UR4, UPT, UPT, UR4, 0x2, URZ ;  /* 0x0000000204040890 */ /* 0x000fe2000fffe0ff */
[----:B-1----:R-:W-:-:S02]  /*0880*/  MOV R10, UR6 ;  /* 0x00000006000a7c02 */ /* 0x002fc40008000f00 */
[----:B------:R-:W-:Y:S01]  /*0890*/  MOV R11, UR7 ;  /* 0x00000007000b7c02 */ /* 0x000fe20008000f00 */
[----:B------:R-:W1:Y:S01]  /*08a0*/  @!UP1 LDCU.64 UR6, c[0x0][0x390] ;  /* 0x00007200ff0697ac */ /* 0x000e620008000a00 */
[----:B--2---:R-:W-:Y:S02]  /*08b0*/  MOV R4, UR8 ;  /* 0x0000000800047c02 */ /* 0x004fe40008000f00 */
[----:B------:R-:W-:Y:S01]  /*08c0*/  MOV R5, UR9 ;  /* 0x0000000900057c02 */ /* 0x000fe20008000f00 */
[----:B------:R-:W-:-:S04]  /*08d0*/  @P1 IMAD.WIDE.U32 R10, R3, 0x4, R10 ;  /* 0x00000004030a1825 */ /* 0x000fc800078e000a */
[----:B------:R-:W-:Y:S01]  /*08e0*/  @P1 IMAD R3, R7, UR20, R0 ;  /* 0x0000001407031c24 */ /* 0x000fe2000f8e0200 */
[----:B------:R-:W-:Y:S01]  /*08f0*/  @P1 IADD3.X R7, PT, PT, RZ, RZ, RZ, P2, !PT ;  /* 0x000000ffff071210 */ /* 0x000fe200017fe4ff */
[----:B0-----:R-:W2:Y:S01]  /*0900*/  @P1 LDG.E R11, desc[UR18][R10.64] ;  /* 0x000000120a0b1981 */ /* 0x001ea2000c1e1900 */
[C---:B---3--:R-:W-:Y:S01]  /*0910*/  @P1 LEA R2, P2, R6.reuse, UR10, 0x2 ;  /* 0x0000000a06021c11 */ /* 0x048fe2000f8410ff */
[----:B------:R-:W-:Y:S01]  /*0920*/  @P1 IMAD.WIDE R4, R3, 0x4, R4 ;  /* 0x0000000403041825 */ /* 0x000fe200078e0204 */
[----:B------:R-:W-:Y:S02]  /*0930*/  MOV R19, UR4 ;  /* 0x0000000400137c02 */ /* 0x000fe40008000f00 */
[----:B------:R-:W-:Y:S02]  /*0940*/  @P1 LEA.HI.X R3, R6, UR11, R7, 0x2, P2 ;  /* 0x0000000b06031c11 */ /* 0x000fe400090f1407 */
[----:B----4-:R-:W-:Y:S01]  /*0950*/  MOV R6, UR12 ;  /* 0x0000000c00067c02 */ /* 0x010fe20008000f00 */
[----:B------:R-:W-:Y:S01]  /*0960*/  @P1 IMAD.WIDE R14, R15, 0x4, R4 ;  /* 0x000000040f0e1825 */ /* 0x000fe200078e0204 */
[----:B------:R-:W-:Y:S01]  /*0970*/  MOV R7, UR13 ;  /* 0x0000000d00077c02 */ /* 0x000fe20008000f00 */
[----:B------:R-:W2:Y:S01]  /*0980*/  @P1 LDG.E R4, desc[UR18][R4.64] ;  /* 0x0000001204041981 */ /* 0x000ea2000c1e1900 */
[----:B------:R-:W-:Y:S01]  /*0990*/  @!P0 IADD3 R17, PT, PT, R13, UR4, RZ ;  /* 0x000000040d118c10 */ /* 0x000fe2000fffe0ff */
[----:B------:R-:W-:Y:S01]  /*09a0*/  @!P0 IMAD R19, R19, UR20, R0 ;  /* 0x0000001413138c24 */ /* 0x000fe2000f8e0200 */
[----:B-1----:R-:W-:Y:S01]  /*09b0*/  MOV R8, UR6 ;  /* 0x0000000600087c02 */ /* 0x002fe20008000f00 */
[----:B------:R-:W3:Y:S01]  /*09c0*/  @P1 LDG.E R14, desc[UR18][R14.64] ;  /* 0x000000120e0e1981 */ /* 0x000ee2000c1e1900 */
[----:B------:R-:W-:Y:S01]  /*09d0*/  MOV R9, UR7 ;  /* 0x0000000700097c02 */ /* 0x000fe20008000f00 */
[----:B------:R-:W-:-:S02]  /*09e0*/  @!P0 IMAD.WIDE.U32 R6, R17, 0x4, R6 ;  /* 0x0000000411068825 */ /* 0x000fc400078e0006 */
[----:B------:R-:W3:Y:S02]  /*09f0*/  @P1 LDG.E R2, desc[UR18][R2.64+0x4] ;  /* 0x0000041202021981 */ /* 0x000ee4000c1e1900 */
[----:B------:R-:W-:Y:S02]  /*0a00*/  @!P0 IMAD.WIDE R8, R19, 0x4, R8 ;  /* 0x0000000413088825 */ /* 0x000fe400078e0208 */
[----:B------:R-:W4:Y:S04]  /*0a10*/  @!P0 LDG.E R7, desc[UR18][R6.64] ;  /* 0x0000001206078981 */ /* 0x000f28000c1e1900 */
[----:B------:R-:W4:Y:S01]  /*0a20*/  @!P0 LDG.E R8, desc[UR18][R8.64] ;  /* 0x0000001208088981 */ /* 0x000f22000c1e1900 */
[----:B--2---:R-:W-:-:S04]  /*0a30*/  @P1 FFMA R11, R11, R4, R12 ;  /* 0x000000040b0b1223 */ /* 0x004fc8000000000c */
[----:B---3--:R-:W-:-:S04]  /*0a40*/  @P1 FFMA R12, R2, R14, R11 ;  /* 0x0000000e020c1223 */ /* 0x008fc8000000000b */
[----:B----4-:R-:W-:-:S07]  /*0a50*/  @!P0 FFMA R12, R7, R8, R12 ;  /* 0x00000008070c8223 */ /* 0x010fce000000000c */
.L_x_2:
[----:B------:R-:W1:Y:S01]  /*0a60*/  LDC.64 R2, c[0x0][0x380] ;  /* 0x0000e000ff027b82 */ /* 0x000e620000000a00 */
[----:B------:R-:W-:-:S05]  /*0a70*/  IADD3 R13, PT, PT, R0, R13, RZ ;  /* 0x0000000d000d7210 */ /* 0x000fca0007ffe0ff */
[----:B-1----:R-:W-:-:S05]  /*0a80*/  IMAD.WIDE R2, R13, 0x4, R2 ;  /* 0x000000040d027825 */ /* 0x002fca00078e0202 */
[----:B0-----:R-:W-:Y:S01]  /*0a90*/  STG.E desc[UR18][R2.64], R12 ;  /* 0x0000000c02007986 */ /* 0x001fe2000c101912 */
[----:B------:R-:W-:Y:S05]  /*0aa0*/  EXIT ;  /* 0x000000000000794d */ /* 0x000fea0003800000 */
.L_x_4:
[----:B------:R-:W-:-:S00]  /*0ab0*/  BRA `(.L_x_4) ;  /* 0xfffffffc00fc7947 */ /* 0x000fc0000383ffff */
[----:B------:R-:W-:-:S00]  /*0ac0*/  NOP ;  /* 0x0000000000007918 */ /* 0x000fc00000000000 */
        /* <DEDUP_REMOVED lines=11> */
.L_x_5:


//--------------------- .nv.shared.reserved.0     --------------------------
	.section	.nv.shared.reserved.0,"aw",@nobits
	.weak		__nv_reservedSMEM_offset_0_alias
	.size		__nv_reservedSMEM_offset_0_alias, 0, 64
	.other		__nv_reservedSMEM_offset_0_alias,@"STO_CUDA_RESERVED_SHARED STV_DEFAULT"
__nv_reservedSMEM_offset_0_alias:
	.zero		0
	.zero		64


//--------------------- .nv.constant0._Z10matMultKerPfS_S_i --------------------------
	.section	.nv.constant0._Z10matMultKerPfS_S_i,"a",@progbits
	.sectionflags	@""
	.align	4
.nv.constant0._Z10matMultKerPfS_S_i:
	.zero		924


//--------------------- SYMBOLS --------------------------

	.type		.nv.reservedSmem.offset0,@object
	.size		.nv.reservedSmem.offset0,0x4
